//
// Generated by NVIDIA NVVM Compiler
//
// Compiler Build ID: CL-36424714
// Cuda compilation tools, release 13.0, V13.0.88
// Based on NVVM 20.0.0
//

.version 9.0
.target sm_100
.address_size 64

	// .globl	_Z3addifffPf

.visible .entry _Z3addifffPf(
	.param .u32 _Z3addifffPf_param_0,
	.param .f32 _Z3addifffPf_param_1,
	.param .f32 _Z3addifffPf_param_2,
	.param .f32 _Z3addifffPf_param_3,
	.param .u64 .ptr .align 1 _Z3addifffPf_param_4
)
{
	.reg .b32 	%r<2>;
	.reg .b32 	%f<7>;
	.reg .b64 	%rd<5>;

	ld.param.f32 	%f1, [_Z3addifffPf_param_1];
	ld.param.f32 	%f2, [_Z3addifffPf_param_2];
	ld.param.f32 	%f3, [_Z3addifffPf_param_3];
	ld.param.u64 	%rd1, [_Z3addifffPf_param_4];
	cvta.to.global.u64 	%rd2, %rd1;
	mov.u32 	%r1, %tid.x;
	mul.wide.u32 	%rd3, %r1, 4;
	add.s64 	%rd4, %rd2, %rd3;
	ld.global.f32 	%f4, [%rd4];
	add.f32 	%f5, %f1, %f4;
	fma.rn.f32 	%f6, %f2, %f5, %f3;
	st.global.f32 	[%rd4], %f6;
	ret;

}


// ===== COMPILED SASS (sm_100) =====

	.target	sm_100

	.elftype	@"ET_EXEC"


//--------------------- .note.nv.tkinfo           --------------------------
	.section	.note.nv.tkinfo,"",@"SHT_NOTE"
	.sectionflags	@"SHF_NOTE_NV_TKINFO"
	.tkinfo
        /*0018*/ 	.word	0x00000002
        /*0030*/ 	.string	""
        /*0030*/ 	.string	"ptxas"
        /*0030*/ 	.string	"Cuda compilation tools, release 13.0, V13.0.88"
        /*0030*/ 	.string	"Build cuda_13.0.r13.0/compiler.36424714_0"
        /*0030*/ 	.string	"-arch sm_100 -m 64 "



//--------------------- .note.nv.cuinfo           --------------------------
	.section	.note.nv.cuinfo,"",@"SHT_NOTE"
	.sectionflags	@"SHF_NOTE_NV_CUINFO"
        /*0018*/ 	.short	0x0002
        /*001a*/ 	.short	0x0064
        /*001c*/ 	.short	0x0082
	.zero		2


//--------------------- .nv.info                  --------------------------
	.section	.nv.info,"",@"SHT_CUDA_INFO"
	.align	4


	//----- nvinfo : EIATTR_REGCOUNT
	.align		4
        /*0000*/ 	.byte	0x04, 0x2f
        /*0002*/ 	.short	(.L_1 - .L_0)
	.align		4
.L_0:
        /*0004*/ 	.word	index@(_Z3addifffPf)
        /*0008*/ 	.word	0x00000008


	//----- nvinfo : EIATTR_FRAME_SIZE
	.align		4
.L_1:
        /*000c*/ 	.byte	0x04, 0x11
        /*000e*/ 	.short	(.L_3 - .L_2)
	.align		4
.L_2:
        /*0010*/ 	.word	index@(_Z3addifffPf)
        /*0014*/ 	.word	0x00000000


	//----- nvinfo : EIATTR_MIN_STACK_SIZE
	.align		4
.L_3:
        /*0018*/ 	.byte	0x04, 0x12
        /*001a*/ 	.short	(.L_5 - .L_4)
	.align		4
.L_4:
        /*001c*/ 	.word	index@(_Z3addifffPf)
        /*0020*/ 	.word	0x00000000
.L_5:


//--------------------- .nv.compat                --------------------------
	.section	.nv.compat,"",@"SHT_CUDA_COMPAT_INFO"
	.align	4
        /*0000*/ 	.byte	0x02, 0x09, 0x00, 0x00, 0x02, 0x02, 0x01, 0x00, 0x02, 0x05, 0x05, 0x00, 0x03, 0x07, 0x01, 0x01
        /*0010*/ 	.byte	0x02, 0x03, 0x00, 0x00, 0x02, 0x06, 0x01, 0x00, 0x04, 0x0b, 0x08, 0x00, 0x09, 0x00, 0x00, 0x00
        /*0020*/ 	.byte	0x00, 0x00, 0x00, 0x00


//--------------------- .nv.info._Z3addifffPf     --------------------------
	.section	.nv.info._Z3addifffPf,"",@"SHT_CUDA_INFO"
	.sectionflags	@""
	.align	4


	//----- nvinfo : EIATTR_CUDA_API_VERSION
	.align		4
        /*0000*/ 	.byte	0x04, 0x37
        /*0002*/ 	.short	(.L_7 - .L_6)
.L_6:
        /*0004*/ 	.word	0x00000082


	//----- nvinfo : EIATTR_KPARAM_INFO
	.align		4
.L_7:
        /*0008*/ 	.byte	0x04, 0x17
        /*000a*/ 	.short	(.L_9 - .L_8)
.L_8:
        /*000c*/ 	.word	0x00000000
        /*0010*/ 	.short	0x0004
        /*0012*/ 	.short	0x0010
        /*0014*/ 	.byte	0x00, 0xf5, 0x21, 0x00


	//----- nvinfo : EIATTR_KPARAM_INFO
	.align		4
.L_9:
        /*0018*/ 	.byte	0x04, 0x17
        /*001a*/ 	.short	(.L_11 - .L_10)
.L_10:
        /*001c*/ 	.word	0x00000000
        /*0020*/ 	.short	0x0003
        /*0022*/ 	.short	0x000c
        /*0024*/ 	.byte	0x00, 0xf0, 0x11, 0x00


	//----- nvinfo : EIATTR_KPARAM_INFO
	.align		4
.L_11:
        /*0028*/ 	.byte	0x04, 0x17
        /*002a*/ 	.short	(.L_13 - .L_12)
.L_12:
        /*002c*/ 	.word	0x00000000
        /*0030*/ 	.short	0x0002
        /*0032*/ 	.short	0x0008
        /*0034*/ 	.byte	0x00, 0xf0, 0x11, 0x00


	//----- nvinfo : EIATTR_KPARAM_INFO
	.align		4
.L_13:
        /*0038*/ 	.byte	0x04, 0x17
        /*003a*/ 	.short	(.L_15 - .L_14)
.L_14:
        /*003c*/ 	.word	0x00000000
        /*0040*/ 	.short	0x0001
        /*0042*/ 	.short	0x0004
        /*0044*/ 	.byte	0x00, 0xf0, 0x11, 0x00


	//----- nvinfo : EIATTR_KPARAM_INFO
	.align		4
.L_15:
        /*0048*/ 	.byte	0x04, 0x17
        /*004a*/ 	.short	(.L_17 - .L_16)
.L_16:
        /*004c*/ 	.word	0x00000000
        /*0050*/ 	.short	0x0000
        /*0052*/ 	.short	0x0000
        /*0054*/ 	.byte	0x00, 0xf0, 0x11, 0x00


	//----- nvinfo : EIATTR_SPARSE_MMA_MASK
	.align		4
.L_17:
        /*0058*/ 	.byte	0x03, 0x50
        /*005a*/ 	.short	0x0000


	//----- nvinfo : EIATTR_MAXREG_COUNT
	.align		4
        /*005c*/ 	.byte	0x03, 0x1b
        /*005e*/ 	.short	0x00ff


	//----- nvinfo : EIATTR_MERCURY_ISA_VERSION
	.align		4
        /*0060*/ 	.byte	0x03, 0x5f
        /*0062*/ 	.short	0x0101


	//----- nvinfo : EIATTR_VRC_CTA_INIT_COUNT
	.align		4
        /*0064*/ 	.byte	0x02, 0x4a
	.zero		1
	.zero		1


	//----- nvinfo : EIATTR_EXIT_INSTR_OFFSETS
	.align		4
        /*0068*/ 	.byte	0x04, 0x1c
        /*006a*/ 	.short	(.L_19 - .L_18)


	//   ....[0]....
.L_18:
        /*006c*/ 	.word	0x000000b0


	//----- nvinfo : EIATTR_CBANK_PARAM_SIZE
	.align		4
.L_19:
        /*0070*/ 	.byte	0x03, 0x19
        /*0072*/ 	.short	0x0018


	//----- nvinfo : EIATTR_PARAM_CBANK
	.align		4
        /*0074*/ 	.byte	0x04, 0x0a
        /*0076*/ 	.short	(.L_21 - .L_20)
	.align		4
.L_20:
        /*0078*/ 	.word	index@(.nv.constant0._Z3addifffPf)
        /*007c*/ 	.short	0x0380
        /*007e*/ 	.short	0x0018


	//----- nvinfo : EIATTR_SW_WAR
	.align		4
.L_21:
        /*0080*/ 	.byte	0x04, 0x36
        /*0082*/ 	.short	(.L_23 - .L_22)
.L_22:
        /*0084*/ 	.word	0x00000008
.L_23:


//--------------------- .nv.callgraph             --------------------------
	.section	.nv.callgraph,"",@"SHT_CUDA_CALLGRAPH"
	.align	4
	.sectionentsize	8
	.align		4
        /*0000*/ 	.word	0x00000000
	.align		4
        /*0004*/ 	.word	0xffffffff
	.align		4
        /*0008*/ 	.word	0x00000000
	.align		4
        /*000c*/ 	.word	0xfffffffe
	.align		4
        /*0010*/ 	.word	0x00000000
	.align		4
        /*0014*/ 	.word	0xfffffffd
	.align		4
        /*0018*/ 	.word	0x00000000
	.align		4
        /*001c*/ 	.word	0xfffffffc


//--------------------- .text._Z3addifffPf        --------------------------
	.section	.text._Z3addifffPf,"ax",@progbits
	.align	128
        .global         _Z3addifffPf
        .type           _Z3addifffPf,@function
        .size           _Z3addifffPf,(.L_x_1 - _Z3addifffPf)
        .other          _Z3addifffPf,@"STO_CUDA_ENTRY STV_DEFAULT"
_Z3addifffPf:
.text._Z3addifffPf:
[----:B------:R-:W-:Y:S01]  /*0000*/  LDC R1, c[0x0][0x37c] ;  /* 0x0000df00ff017b82 */ /* 0x000fe20000000800 */
[----:B------:R-:W0:Y:S07]  /*0010*/  S2R R5, SR_TID.X ;  /* 0x0000000000057919 */ /* 0x000e2e0000002100 */
[----:B------:R-:W0:Y:S01]  /*0020*/  LDC.64 R2, c[0x0][0x390] ;  /* 0x0000e400ff027b82 */ /* 0x000e220000000a00 */
[----:B------:R-:W1:Y:S01]  /*0030*/  LDCU.64 UR4, c[0x0][0x358] ;  /* 0x00006b00ff0477ac */ /* 0x000e620008000a00 */
[----:B------:R-:W2:Y:S01]  /*0040*/  LDCU UR6, c[0x0][0x384] ;  /* 0x00007080ff0677ac */ /* 0x000ea20008000800 */
[----:B0-----:R-:W-:-:S05]  /*0050*/  IMAD.WIDE.U32 R2, R5, 0x4, R2 ;  /* 0x0000000405027825 */ /* 0x001fca00078e0002 */
[----:B------:R-:W0:Y:S01]  /*0060*/  LDC.64 R4, c[0x0][0x388] ;  /* 0x0000e200ff047b82 */ /* 0x000e220000000a00 */
[----:B-1----:R-:W2:Y:S02]  /*0070*/  LDG.E R0, desc[UR4][R2.64] ;  /* 0x0000000402007981 */ /* 0x002ea4000c1e1900 */
[----:B--2---:R-:W-:-:S04]  /*0080*/  FADD R0, R0, UR6 ;  /* 0x0000000600007e21 */ /* 0x004fc80008000000 */
[----:B0-----:R-:W-:-:S05]  /*0090*/  FFMA R5, R0, R4, R5 ;  /* 0x0000000400057223 */ /* 0x001fca0000000005 */
[----:B------:R-:W-:Y:S01]  /*00a0*/  STG.E desc[UR4][R2.64], R5 ;  /* 0x0000000502007986 */ /* 0x000fe2000c101904 */
[----:B------:R-:W-:Y:S05]  /*00b0*/  EXIT ;  /* 0x000000000000794d */ /* 0x000fea0003800000 */
.L_x_0:
[----:B------:R-:W-:-:S00]  /*00c0*/  BRA `(.L_x_0) ;  /* 0xfffffffc00fc7947 */ /* 0x000fc0000383ffff */
[----:B------:R-:W-:-:S00]  /*00d0*/  NOP ;  /* 0x0000000000007918 */ /* 0x000fc00000000000 */
        /* <DEDUP_REMOVED lines=10> */
.L_x_1:


//--------------------- .nv.shared.reserved.0     --------------------------
	.section	.nv.shared.reserved.0,"aw",@nobits
	.weak		__nv_reservedSMEM_offset_0_alias
	.size		__nv_reservedSMEM_offset_0_alias, 0, 64
	.other		__nv_reservedSMEM_offset_0_alias,@"STO_CUDA_RESERVED_SHARED STV_DEFAULT"
__nv_reservedSMEM_offset_0_alias:
	.zero		0
	.zero		64


//--------------------- .nv.constant0._Z3addifffPf --------------------------
	.section	.nv.constant0._Z3addifffPf,"a",@progbits
	.sectionflags	@""
	.align	4
.nv.constant0._Z3addifffPf:
	.zero		920


//--------------------- SYMBOLS --------------------------

	.type		.nv.reservedSmem.offset0,@object
	.size		.nv.reservedSmem.offset0,0x4
